//
// Generated by NVIDIA NVVM Compiler
//
// Compiler Build ID: CL-36424714
// Cuda compilation tools, release 13.0, V13.0.88
// Based on NVVM 20.0.0
//

.version 9.0
.target sm_100
.address_size 64

	// .globl	_Z17reduce_sum_kernelPKfPfi
.extern .shared .align 16 .b8 sdata[];

.visible .entry _Z17reduce_sum_kernelPKfPfi(
	.param .u64 .ptr .align 1 _Z17reduce_sum_kernelPKfPfi_param_0,
	.param .u64 .ptr .align 1 _Z17reduce_sum_kernelPKfPfi_param_1,
	.param .u32 _Z17reduce_sum_kernelPKfPfi_param_2
)
{
	.reg .pred 	%p<7>;
	.reg .b32 	%r<17>;
	.reg .b32 	%f<14>;
	.reg .b64 	%rd<11>;

	ld.param.u64 	%rd3, [_Z17reduce_sum_kernelPKfPfi_param_0];
	ld.param.u64 	%rd2, [_Z17reduce_sum_kernelPKfPfi_param_1];
	ld.param.u32 	%r9, [_Z17reduce_sum_kernelPKfPfi_param_2];
	cvta.to.global.u64 	%rd1, %rd3;
	mov.u32 	%r1, %tid.x;
	mov.u32 	%r2, %ctaid.x;
	mov.u32 	%r16, %ntid.x;
	mul.lo.s32 	%r10, %r16, %r2;
	shl.b32 	%r11, %r10, 1;
	add.s32 	%r4, %r11, %r1;
	setp.ge.u32 	%p1, %r4, %r9;
	mov.f32 	%f13, 0f00000000;
	@%p1 bra 	$L__BB0_2;
	mul.wide.u32 	%rd4, %r4, 4;
	add.s64 	%rd5, %rd1, %rd4;
	ld.global.nc.f32 	%f6, [%rd5];
	add.f32 	%f13, %f6, 0f00000000;
$L__BB0_2:
	add.s32 	%r5, %r4, %r16;
	setp.ge.u32 	%p2, %r5, %r9;
	@%p2 bra 	$L__BB0_4;
	mul.wide.u32 	%rd6, %r5, 4;
	add.s64 	%rd7, %rd1, %rd6;
	ld.global.nc.f32 	%f7, [%rd7];
	add.f32 	%f13, %f13, %f7;
$L__BB0_4:
	shl.b32 	%r12, %r1, 2;
	mov.u32 	%r13, sdata;
	add.s32 	%r6, %r13, %r12;
	st.shared.f32 	[%r6], %f13;
	bar.sync 	0;
	setp.lt.u32 	%p3, %r16, 2;
	@%p3 bra 	$L__BB0_8;
$L__BB0_5:
	shr.u32 	%r8, %r16, 1;
	setp.ge.u32 	%p4, %r1, %r8;
	@%p4 bra 	$L__BB0_7;
	shl.b32 	%r14, %r8, 2;
	add.s32 	%r15, %r6, %r14;
	ld.shared.f32 	%f8, [%r15];
	ld.shared.f32 	%f9, [%r6];
	add.f32 	%f10, %f8, %f9;
	st.shared.f32 	[%r6], %f10;
$L__BB0_7:
	bar.sync 	0;
	setp.gt.u32 	%p5, %r16, 3;
	mov.u32 	%r16, %r8;
	@%p5 bra 	$L__BB0_5;
$L__BB0_8:
	setp.ne.s32 	%p6, %r1, 0;
	@%p6 bra 	$L__BB0_10;
	ld.shared.f32 	%f11, [sdata];
	cvta.to.global.u64 	%rd8, %rd2;
	mul.wide.u32 	%rd9, %r2, 4;
	add.s64 	%rd10, %rd8, %rd9;
	st.global.f32 	[%rd10], %f11;
$L__BB0_10:
	ret;

}


// ===== COMPILED SASS (sm_100) =====

	.target	sm_100

	.elftype	@"ET_EXEC"


//--------------------- .note.nv.tkinfo           --------------------------
	.section	.note.nv.tkinfo,"",@"SHT_NOTE"
	.sectionflags	@"SHF_NOTE_NV_TKINFO"
	.tkinfo
        /*0018*/ 	.word	0x00000002
        /*0030*/ 	.string	""
        /*0030*/ 	.string	"ptxas"
        /*0030*/ 	.string	"Cuda compilation tools, release 13.0, V13.0.88"
        /*0030*/ 	.string	"Build cuda_13.0.r13.0/compiler.36424714_0"
        /*0030*/ 	.string	"-arch sm_100 -m 64 "



//--------------------- .note.nv.cuinfo           --------------------------
	.section	.note.nv.cuinfo,"",@"SHT_NOTE"
	.sectionflags	@"SHF_NOTE_NV_CUINFO"
        /*0018*/ 	.short	0x0002
        /*001a*/ 	.short	0x0064
        /*001c*/ 	.short	0x0082
	.zero		2


//--------------------- .nv.info                  --------------------------
	.section	.nv.info,"",@"SHT_CUDA_INFO"
	.align	4


	//----- nvinfo : EIATTR_REGCOUNT
	.align		4
        /*0000*/ 	.byte	0x04, 0x2f
        /*0002*/ 	.short	(.L_1 - .L_0)
	.align		4
.L_0:
        /*0004*/ 	.word	index@(_Z17reduce_sum_kernelPKfPfi)
        /*0008*/ 	.word	0x00000010


	//----- nvinfo : EIATTR_FRAME_SIZE
	.align		4
.L_1:
        /*000c*/ 	.byte	0x04, 0x11
        /*000e*/ 	.short	(.L_3 - .L_2)
	.align		4
.L_2:
        /*0010*/ 	.word	index@(_Z17reduce_sum_kernelPKfPfi)
        /*0014*/ 	.word	0x00000000


	//----- nvinfo : EIATTR_MIN_STACK_SIZE
	.align		4
.L_3:
        /*0018*/ 	.byte	0x04, 0x12
        /*001a*/ 	.short	(.L_5 - .L_4)
	.align		4
.L_4:
        /*001c*/ 	.word	index@(_Z17reduce_sum_kernelPKfPfi)
        /*0020*/ 	.word	0x00000000
.L_5:


//--------------------- .nv.compat                --------------------------
	.section	.nv.compat,"",@"SHT_CUDA_COMPAT_INFO"
	.align	4
        /*0000*/ 	.byte	0x02, 0x09, 0x00, 0x00, 0x02, 0x02, 0x01, 0x00, 0x02, 0x05, 0x05, 0x00, 0x03, 0x07, 0x01, 0x01
        /*0010*/ 	.byte	0x02, 0x03, 0x00, 0x00, 0x02, 0x06, 0x01, 0x00, 0x04, 0x0b, 0x08, 0x00, 0x09, 0x00, 0x00, 0x00
        /*0020*/ 	.byte	0x00, 0x00, 0x00, 0x00


//--------------------- .nv.info._Z17reduce_sum_kernelPKfPfi --------------------------
	.section	.nv.info._Z17reduce_sum_kernelPKfPfi,"",@"SHT_CUDA_INFO"
	.sectionflags	@""
	.align	4


	//----- nvinfo : EIATTR_CUDA_API_VERSION
	.align		4
        /*0000*/ 	.byte	0x04, 0x37
        /*0002*/ 	.short	(.L_7 - .L_6)
.L_6:
        /*0004*/ 	.word	0x00000082


	//----- nvinfo : EIATTR_KPARAM_INFO
	.align		4
.L_7:
        /*0008*/ 	.byte	0x04, 0x17
        /*000a*/ 	.short	(.L_9 - .L_8)
.L_8:
        /*000c*/ 	.word	0x00000000
        /*0010*/ 	.short	0x0002
        /*0012*/ 	.short	0x0010
        /*0014*/ 	.byte	0x00, 0xf0, 0x11, 0x00


	//----- nvinfo : EIATTR_KPARAM_INFO
	.align		4
.L_9:
        /*0018*/ 	.byte	0x04, 0x17
        /*001a*/ 	.short	(.L_11 - .L_10)
.L_10:
        /*001c*/ 	.word	0x00000000
        /*0020*/ 	.short	0x0001
        /*0022*/ 	.short	0x0008
        /*0024*/ 	.byte	0x00, 0xf5, 0x21, 0x00


	//----- nvinfo : EIATTR_KPARAM_INFO
	.align		4
.L_11:
        /*0028*/ 	.byte	0x04, 0x17
        /*002a*/ 	.short	(.L_13 - .L_12)
.L_12:
        /*002c*/ 	.word	0x00000000
        /*0030*/ 	.short	0x0000
        /*0032*/ 	.short	0x0000
        /*0034*/ 	.byte	0x00, 0xf5, 0x21, 0x00


	//----- nvinfo : EIATTR_SPARSE_MMA_MASK
	.align		4
.L_13:
        /*0038*/ 	.byte	0x03, 0x50
        /*003a*/ 	.short	0x0000


	//----- nvinfo : EIATTR_MAXREG_COUNT
	.align		4
        /*003c*/ 	.byte	0x03, 0x1b
        /*003e*/ 	.short	0x00ff


	//----- nvinfo : EIATTR_NUM_BARRIERS
	.align		4
        /*0040*/ 	.byte	0x02, 0x4c
        /*0042*/ 	.byte	0x01
	.zero		1


	//----- nvinfo : EIATTR_MERCURY_ISA_VERSION
	.align		4
        /*0044*/ 	.byte	0x03, 0x5f
        /*0046*/ 	.short	0x0101


	//----- nvinfo : EIATTR_VRC_CTA_INIT_COUNT
	.align		4
        /*0048*/ 	.byte	0x02, 0x4a
	.zero		1
	.zero		1


	//----- nvinfo : EIATTR_EXIT_INSTR_OFFSETS
	.align		4
        /*004c*/ 	.byte	0x04, 0x1c
        /*004e*/ 	.short	(.L_15 - .L_14)


	//   ....[0]....
.L_14:
        /*0050*/ 	.word	0x00000290


	//   ....[1]....
        /*0054*/ 	.word	0x00000310


	//----- nvinfo : EIATTR_CBANK_PARAM_SIZE
	.align		4
.L_15:
        /*0058*/ 	.byte	0x03, 0x19
        /*005a*/ 	.short	0x0014


	//----- nvinfo : EIATTR_PARAM_CBANK
	.align		4
        /*005c*/ 	.byte	0x04, 0x0a
        /*005e*/ 	.short	(.L_17 - .L_16)
	.align		4
.L_16:
        /*0060*/ 	.word	index@(.nv.constant0._Z17reduce_sum_kernelPKfPfi)
        /*0064*/ 	.short	0x0380
        /*0066*/ 	.short	0x0014


	//----- nvinfo : EIATTR_SW_WAR
	.align		4
.L_17:
        /*0068*/ 	.byte	0x04, 0x36
        /*006a*/ 	.short	(.L_19 - .L_18)
.L_18:
        /*006c*/ 	.word	0x00000008
.L_19:


//--------------------- .nv.callgraph             --------------------------
	.section	.nv.callgraph,"",@"SHT_CUDA_CALLGRAPH"
	.align	4
	.sectionentsize	8
	.align		4
        /*0000*/ 	.word	0x00000000
	.align		4
        /*0004*/ 	.word	0xffffffff
	.align		4
        /*0008*/ 	.word	0x00000000
	.align		4
        /*000c*/ 	.word	0xfffffffe
	.align		4
        /*0010*/ 	.word	0x00000000
	.align		4
        /*0014*/ 	.word	0xfffffffd
	.align		4
        /*0018*/ 	.word	0x00000000
	.align		4
        /*001c*/ 	.word	0xfffffffc


//--------------------- .text._Z17reduce_sum_kernelPKfPfi --------------------------
	.section	.text._Z17reduce_sum_kernelPKfPfi,"ax",@progbits
	.align	128
        .global         _Z17reduce_sum_kernelPKfPfi
        .type           _Z17reduce_sum_kernelPKfPfi,@function
        .size           _Z17reduce_sum_kernelPKfPfi,(.L_x_3 - _Z17reduce_sum_kernelPKfPfi)
        .other          _Z17reduce_sum_kernelPKfPfi,@"STO_CUDA_ENTRY STV_DEFAULT"
_Z17reduce_sum_kernelPKfPfi:
.text._Z17reduce_sum_kernelPKfPfi:
[----:B------:R-:W-:Y:S01]  /*0000*/  LDC R1, c[0x0][0x37c] ;  /* 0x0000df00ff017b82 */ /* 0x000fe20000000800 */
[----:B------:R-:W0:Y:S01]  /*0010*/  S2R R11, SR_CTAID.X ;  /* 0x00000000000b7919 */ /* 0x000e220000002500 */
[----:B------:R-:W0:Y:S01]  /*0020*/  LDCU UR4, c[0x0][0x360] ;  /* 0x00006c00ff0477ac */ /* 0x000e220008000800 */
[----:B------:R-:W1:Y:S01]  /*0030*/  S2R R9, SR_TID.X ;  /* 0x0000000000097919 */ /* 0x000e620000002100 */
[----:B------:R-:W2:Y:S01]  /*0040*/  LDCU UR5, c[0x0][0x390] ;  /* 0x00007200ff0577ac */ /* 0x000ea20008000800 */
[----:B------:R-:W3:Y:S01]  /*0050*/  LDCU.64 UR6, c[0x0][0x358] ;  /* 0x00006b00ff0677ac */ /* 0x000ee20008000a00 */
[----:B0-----:R-:W-:-:S04]  /*0060*/  IMAD R0, R11, UR4, RZ ;  /* 0x000000040b007c24 */ /* 0x001fc8000f8e02ff */
[----:B-1----:R-:W-:Y:S02]  /*0070*/  IMAD R7, R0, 0x2, R9 ;  /* 0x0000000200077824 */ /* 0x002fe400078e0209 */
[----:B------:R-:W-:-:S03]  /*0080*/  IMAD.U32 R0, RZ, RZ, UR4 ;  /* 0x00000004ff007e24 */ /* 0x000fc6000f8e00ff */
[C---:B--2---:R-:W-:Y:S02]  /*0090*/  ISETP.GE.U32.AND P0, PT, R7.reuse, UR5, PT ;  /* 0x0000000507007c0c */ /* 0x044fe4000bf06070 */
[----:B------:R-:W-:-:S04]  /*00a0*/  IADD3 R13, PT, PT, R7, R0, RZ ;  /* 0x00000000070d7210 */ /* 0x000fc80007ffe0ff */
[----:B------:R-:W-:-:S07]  /*00b0*/  ISETP.GE.U32.AND P1, PT, R13, UR5, PT ;  /* 0x000000050d007c0c */ /* 0x000fce000bf26070 */
[----:B------:R-:W0:Y:S08]  /*00c0*/  @!P0 LDC.64 R2, c[0x0][0x380] ;  /* 0x0000e000ff028b82 */ /* 0x000e300000000a00 */
[----:B------:R-:W1:Y:S01]  /*00d0*/  @!P1 LDC.64 R4, c[0x0][0x380] ;  /* 0x0000e000ff049b82 */ /* 0x000e620000000a00 */
[----:B0-----:R-:W-:-:S06]  /*00e0*/  @!P0 IMAD.WIDE.U32 R2, R7, 0x4, R2 ;  /* 0x0000000407028825 */ /* 0x001fcc00078e0002 */
[----:B---3--:R-:W2:Y:S01]  /*00f0*/  @!P0 LDG.E.CONSTANT R2, desc[UR6][R2.64] ;  /* 0x0000000602028981 */ /* 0x008ea2000c1e9900 */
[----:B-1----:R-:W-:-:S06]  /*0100*/  @!P1 IMAD.WIDE.U32 R4, R13, 0x4, R4 ;  /* 0x000000040d049825 */ /* 0x002fcc00078e0004 */
[----:B------:R-:W3:Y:S01]  /*0110*/  @!P1 LDG.E.CONSTANT R5, desc[UR6][R4.64] ;  /* 0x0000000604059981 */ /* 0x000ee2000c1e9900 */
[----:B------:R-:W0:Y:S01]  /*0120*/  S2UR UR5, SR_CgaCtaId ;  /* 0x00000000000579c3 */ /* 0x000e220000008800 */
[----:B------:R-:W-:Y:S01]  /*0130*/  IMAD.MOV.U32 R6, RZ, RZ, RZ ;  /* 0x000000ffff067224 */ /* 0x000fe200078e00ff */
[----:B------:R-:W-:Y:S02]  /*0140*/  UMOV UR4, 0x400 ;  /* 0x0000040000047882 */ /* 0x000fe40000000000 */
[----:B0-----:R-:W-:-:S06]  /*0150*/  ULEA UR4, UR5, UR4, 0x18 ;  /* 0x0000000405047291 */ /* 0x001fcc000f8ec0ff */
[----:B------:R-:W-:Y:S01]  /*0160*/  LEA R7, R9, UR4, 0x2 ;  /* 0x0000000409077c11 */ /* 0x000fe2000f8e10ff */
[----:B--2---:R-:W-:Y:S01]  /*0170*/  @!P0 FADD R6, RZ, R2 ;  /* 0x00000002ff068221 */ /* 0x004fe20000000000 */
[----:B------:R-:W-:-:S03]  /*0180*/  ISETP.GE.U32.AND P0, PT, R0, 0x2, PT ;  /* 0x000000020000780c */ /* 0x000fc60003f06070 */
[----:B---3--:R-:W-:Y:S01]  /*0190*/  @!P1 FADD R6, R6, R5 ;  /* 0x0000000506069221 */ /* 0x008fe20000000000 */
[----:B------:R-:W-:-:S04]  /*01a0*/  ISETP.NE.AND P1, PT, R9, RZ, PT ;  /* 0x000000ff0900720c */ /* 0x000fc80003f25270 */
[----:B------:R0:W-:Y:S01]  /*01b0*/  STS [R7], R6 ;  /* 0x0000000607007388 */ /* 0x0001e20000000800 */
[----:B------:R-:W-:Y:S06]  /*01c0*/  BAR.SYNC.DEFER_BLOCKING 0x0 ;  /* 0x0000000000007b1d */ /* 0x000fec0000010000 */
[----:B------:R-:W-:Y:S05]  /*01d0*/  @!P0 BRA `(.L_x_0) ;  /* 0x00000000002c8947 */ /* 0x000fea0003800000 */
.L_x_1:
[----:B0-----:R-:W-:-:S04]  /*01e0*/  SHF.R.U32.HI R6, RZ, 0x1, R0 ;  /* 0x00000001ff067819 */ /* 0x001fc80000011600 */
[----:B------:R-:W-:-:S13]  /*01f0*/  ISETP.GE.U32.AND P0, PT, R9, R6, PT ;  /* 0x000000060900720c */ /* 0x000fda0003f06070 */
[----:B------:R-:W-:Y:S01]  /*0200*/  @!P0 LEA R2, R6, R7, 0x2 ;  /* 0x0000000706028211 */ /* 0x000fe200078e10ff */
[----:B------:R-:W-:Y:S05]  /*0210*/  @!P0 LDS R3, [R7] ;  /* 0x0000000007038984 */ /* 0x000fea0000000800 */
[----:B------:R-:W0:Y:S02]  /*0220*/  @!P0 LDS R2, [R2] ;  /* 0x0000000002028984 */ /* 0x000e240000000800 */
[----:B0-----:R-:W-:-:S05]  /*0230*/  @!P0 FADD R4, R2, R3 ;  /* 0x0000000302048221 */ /* 0x001fca0000000000 */
[----:B------:R1:W-:Y:S01]  /*0240*/  @!P0 STS [R7], R4 ;  /* 0x0000000407008388 */ /* 0x0003e20000000800 */
[----:B------:R-:W-:Y:S01]  /*0250*/  BAR.SYNC.DEFER_BLOCKING 0x0 ;  /* 0x0000000000007b1d */ /* 0x000fe20000010000 */
[----:B------:R-:W-:Y:S02]  /*0260*/  ISETP.GT.U32.AND P0, PT, R0, 0x3, PT ;  /* 0x000000030000780c */ /* 0x000fe40003f04070 */
[----:B------:R-:W-:-:S11]  /*0270*/  MOV R0, R6 ;  /* 0x0000000600007202 */ /* 0x000fd60000000f00 */
[----:B-1----:R-:W-:Y:S05]  /*0280*/  @P0 BRA `(.L_x_1) ;  /* 0xfffffffc00d40947 */ /* 0x002fea000383ffff */
.L_x_0:
[----:B------:R-:W-:Y:S05]  /*0290*/  @P1 EXIT ;  /* 0x000000000000194d */ /* 0x000fea0003800000 */
[----:B------:R-:W1:Y:S01]  /*02a0*/  S2UR UR5, SR_CgaCtaId ;  /* 0x00000000000579c3 */ /* 0x000e620000008800 */
[----:B------:R-:W-:-:S07]  /*02b0*/  UMOV UR4, 0x400 ;  /* 0x0000040000047882 */ /* 0x000fce0000000000 */
[----:B------:R-:W2:Y:S01]  /*02c0*/  LDC.64 R2, c[0x0][0x388] ;  /* 0x0000e200ff027b82 */ /* 0x000ea20000000a00 */
[----:B-1----:R-:W-:Y:S01]  /*02d0*/  ULEA UR4, UR5, UR4, 0x18 ;  /* 0x0000000405047291 */ /* 0x002fe2000f8ec0ff */
[----:B--2---:R-:W-:-:S08]  /*02e0*/  IMAD.WIDE.U32 R2, R11, 0x4, R2 ;  /* 0x000000040b027825 */ /* 0x004fd000078e0002 */
[----:B------:R-:W1:Y:S04]  /*02f0*/  LDS R5, [UR4] ;  /* 0x00000004ff057984 */ /* 0x000e680008000800 */
[----:B-1----:R-:W-:Y:S01]  /*0300*/  STG.E desc[UR6][R2.64], R5 ;  /* 0x0000000502007986 */ /* 0x002fe2000c101906 */
[----:B------:R-:W-:Y:S05]  /*0310*/  EXIT ;  /* 0x000000000000794d */ /* 0x000fea0003800000 */
.L_x_2:
[----:B------:R-:W-:-:S00]  /*0320*/  BRA `(.L_x_2) ;  /* 0xfffffffc00fc7947 */ /* 0x000fc0000383ffff */
[----:B------:R-:W-:-:S00]  /*0330*/  NOP ;  /* 0x0000000000007918 */ /* 0x000fc00000000000 */
        /* <DEDUP_REMOVED lines=12> */
.L_x_3:


//--------------------- .nv.shared._Z17reduce_sum_kernelPKfPfi --------------------------
	.section	.nv.shared._Z17reduce_sum_kernelPKfPfi,"aw",@nobits
	.sectionflags	@""
	.align	16
	.zero		1024


//--------------------- .nv.shared.reserved.0     --------------------------
	.section	.nv.shared.reserved.0,"aw",@nobits
	.weak		__nv_reservedSMEM_offset_0_alias
	.size		__nv_reservedSMEM_offset_0_alias, 0, 64
	.other		__nv_reservedSMEM_offset_0_alias,@"STO_CUDA_RESERVED_SHARED STV_DEFAULT"
__nv_reservedSMEM_offset_0_alias:
	.zero		0
	.zero		64


//--------------------- .nv.constant0._Z17reduce_sum_kernelPKfPfi --------------------------
	.section	.nv.constant0._Z17reduce_sum_kernelPKfPfi,"a",@progbits
	.sectionflags	@""
	.align	4
.nv.constant0._Z17reduce_sum_kernelPKfPfi:
	.zero		916


//--------------------- SYMBOLS --------------------------

	.type		.nv.reservedSmem.offset0,@object
	.size		.nv.reservedSmem.offset0,0x4
	.type		.nv.reservedSmem.cap,@object
	.size		.nv.reservedSmem.cap,0x4
